	.headerflags	@"EF_CUDA_TEXMODE_UNIFIED EF_CUDA_64BIT_ADDRESS EF_CUDA_SM75 EF_CUDA_VIRTUAL_SM(EF_CUDA_SM75)"
	.elftype	@"ET_EXEC"


//--------------------- .nv.info                  --------------------------
	.section	.nv.info,"",@"SHT_CUDA_INFO"
	.align	4


	//----- nvinfo : EIATTR_REGCOUNT
	.align		4
        /*0000*/ 	.byte	0x04, 0x2f
        /*0002*/ 	.short	(.L_1 - .L_0)
	.align		4
.L_0:
        /*0004*/ 	.word	index@(_rms_layernorm_backward)
        /*0008*/ 	.word	0x00000030


	//----- nvinfo : EIATTR_MIN_STACK_SIZE
	.align		4
.L_1:
        /*000c*/ 	.byte	0x04, 0x12
        /*000e*/ 	.short	(.L_3 - .L_2)
	.align		4
.L_2:
        /*0010*/ 	.word	index@(_rms_layernorm_backward)
        /*0014*/ 	.word	0x00000000


	//----- nvinfo : EIATTR_FRAME_SIZE
	.align		4
.L_3:
        /*0018*/ 	.byte	0x04, 0x11
        /*001a*/ 	.short	(.L_5 - .L_4)
	.align		4
.L_4:
        /*001c*/ 	.word	index@(_rms_layernorm_backward)
        /*0020*/ 	.word	0x00000000


	//----- nvinfo : EIATTR_MIN_STACK_SIZE
	.align		4
.L_5:
        /*0024*/ 	.byte	0x04, 0x12
        /*0026*/ 	.short	(.L_7 - .L_6)
	.align		4
.L_6:
        /*0028*/ 	.word	index@(_rms_layernorm_backward)
        /*002c*/ 	.word	0x00000000
.L_7:


//--------------------- .nv.info._rms_layernorm_backward --------------------------
	.section	.nv.info._rms_layernorm_backward,"",@"SHT_CUDA_INFO"
	.sectionflags	@""
	.align	4


	//----- nvinfo : EIATTR_SW_WAR
	.align		4
        /*0000*/ 	.byte	0x04, 0x36
        /*0002*/ 	.short	(.L_9 - .L_8)
.L_8:
        /*0004*/ 	.word	0x00000001


	//----- nvinfo : EIATTR_CUDA_API_VERSION
	.align		4
.L_9:
        /*0008*/ 	.byte	0x04, 0x37
        /*000a*/ 	.short	(.L_11 - .L_10)
.L_10:
        /*000c*/ 	.word	0x0000007c


	//----- nvinfo : EIATTR_PARAM_CBANK
	.align		4
.L_11:
        /*0010*/ 	.byte	0x04, 0x0a
        /*0012*/ 	.short	(.L_13 - .L_12)
	.align		4
.L_12:
        /*0014*/ 	.word	index@(.nv.constant0._rms_layernorm_backward)
        /*0018*/ 	.short	0x0160
        /*001a*/ 	.short	0x0048


	//----- nvinfo : EIATTR_CBANK_PARAM_SIZE
	.align		4
.L_13:
        /*001c*/ 	.byte	0x03, 0x19
        /*001e*/ 	.short	0x0048


	//----- nvinfo : EIATTR_KPARAM_INFO
	.align		4
        /*0020*/ 	.byte	0x04, 0x17
        /*0022*/ 	.short	(.L_15 - .L_14)
.L_14:
        /*0024*/ 	.word	0x00000000
        /*0028*/ 	.short	0x0009
        /*002a*/ 	.short	0x0044
        /*002c*/ 	.byte	0x00, 0xf0, 0x11, 0x00


	//----- nvinfo : EIATTR_KPARAM_INFO
	.align		4
.L_15:
        /*0030*/ 	.byte	0x04, 0x17
        /*0032*/ 	.short	(.L_17 - .L_16)
.L_16:
        /*0034*/ 	.word	0x00000000
        /*0038*/ 	.short	0x0008
        /*003a*/ 	.short	0x0040
        /*003c*/ 	.byte	0x00, 0xf0, 0x11, 0x00


	//----- nvinfo : EIATTR_KPARAM_INFO
	.align		4
.L_17:
        /*0040*/ 	.byte	0x04, 0x17
        /*0042*/ 	.short	(.L_19 - .L_18)
.L_18:
        /*0044*/ 	.word	0x00000000
        /*0048*/ 	.short	0x0007
        /*004a*/ 	.short	0x0038
        /*004c*/ 	.byte	0x00, 0xf0, 0x21, 0x00


	//----- nvinfo : EIATTR_KPARAM_INFO
	.align		4
.L_19:
        /*0050*/ 	.byte	0x04, 0x17
        /*0052*/ 	.short	(.L_21 - .L_20)
.L_20:
        /*0054*/ 	.word	0x00000000
        /*0058*/ 	.short	0x0006
        /*005a*/ 	.short	0x0030
        /*005c*/ 	.byte	0x00, 0xf0, 0x21, 0x00


	//----- nvinfo : EIATTR_KPARAM_INFO
	.align		4
.L_21:
        /*0060*/ 	.byte	0x04, 0x17
        /*0062*/ 	.short	(.L_23 - .L_22)
.L_22:
        /*0064*/ 	.word	0x00000000
        /*0068*/ 	.short	0x0005
        /*006a*/ 	.short	0x0028
        /*006c*/ 	.byte	0x00, 0xf0, 0x11, 0x00


	//----- nvinfo : EIATTR_KPARAM_INFO
	.align		4
.L_23:
        /*0070*/ 	.byte	0x04, 0x17
        /*0072*/ 	.short	(.L_25 - .L_24)
.L_24:
        /*0074*/ 	.word	0x00000000
        /*0078*/ 	.short	0x0004
        /*007a*/ 	.short	0x0020
        /*007c*/ 	.byte	0x00, 0xf0, 0x21, 0x00


	//----- nvinfo : EIATTR_KPARAM_INFO
	.align		4
.L_25:
        /*0080*/ 	.byte	0x04, 0x17
        /*0082*/ 	.short	(.L_27 - .L_26)
.L_26:
        /*0084*/ 	.word	0x00000000
        /*0088*/ 	.short	0x0003
        /*008a*/ 	.short	0x0018
        /*008c*/ 	.byte	0x00, 0xf0, 0x11, 0x00


	//----- nvinfo : EIATTR_KPARAM_INFO
	.align		4
.L_27:
        /*0090*/ 	.byte	0x04, 0x17
        /*0092*/ 	.short	(.L_29 - .L_28)
.L_28:
        /*0094*/ 	.word	0x00000000
        /*0098*/ 	.short	0x0002
        /*009a*/ 	.short	0x0010
        /*009c*/ 	.byte	0x00, 0xf0, 0x21, 0x00


	//----- nvinfo : EIATTR_KPARAM_INFO
	.align		4
.L_29:
        /*00a0*/ 	.byte	0x04, 0x17
        /*00a2*/ 	.short	(.L_31 - .L_30)
.L_30:
        /*00a4*/ 	.word	0x00000000
        /*00a8*/ 	.short	0x0001
        /*00aa*/ 	.short	0x0008
        /*00ac*/ 	.byte	0x00, 0xf0, 0x11, 0x00


	//----- nvinfo : EIATTR_KPARAM_INFO
	.align		4
.L_31:
        /*00b0*/ 	.byte	0x04, 0x17
        /*00b2*/ 	.short	(.L_33 - .L_32)
.L_32:
        /*00b4*/ 	.word	0x00000000
        /*00b8*/ 	.short	0x0000
        /*00ba*/ 	.short	0x0000
        /*00bc*/ 	.byte	0x00, 0xf0, 0x21, 0x00


	//----- nvinfo : EIATTR_MAXREG_COUNT
	.align		4
.L_33:
        /*00c0*/ 	.byte	0x03, 0x1b
        /*00c2*/ 	.short	0x00ff


	//----- nvinfo : EIATTR_COOP_GROUP_MASK_REGIDS
	.align		4
        /*00c4*/ 	.byte	0x04, 0x29
        /*00c6*/ 	.short	(.L_35 - .L_34)


	//   ....[0]....
.L_34:
        /*00c8*/ 	.word	0xffffffff


	//   ....[1]....
        /*00cc*/ 	.word	0xffffffff


	//   ....[2]....
        /*00d0*/ 	.word	0xffffffff


	//   ....[3]....
        /*00d4*/ 	.word	0xffffffff


	//   ....[4]....
        /*00d8*/ 	.word	0xffffffff


	//   ....[5]....
        /*00dc*/ 	.word	0xffffffff


	//   ....[6]....
        /*00e0*/ 	.word	0xffffffff


	//   ....[7]....
        /*00e4*/ 	.word	0xffffffff


	//----- nvinfo : EIATTR_COOP_GROUP_INSTR_OFFSETS
	.align		4
.L_35:
        /*00e8*/ 	.byte	0x04, 0x28
        /*00ea*/ 	.short	(.L_37 - .L_36)


	//   ....[0]....
.L_36:
        /*00ec*/ 	.word	0x000009d0


	//   ....[1]....
        /*00f0*/ 	.word	0x000009f0


	//   ....[2]....
        /*00f4*/ 	.word	0x00000a10


	//   ....[3]....
        /*00f8*/ 	.word	0x00000a30


	//   ....[4]....
        /*00fc*/ 	.word	0x00000a50


	//   ....[5]....
        /*0100*/ 	.word	0x00000ae0


	//   ....[6]....
        /*0104*/ 	.word	0x00000b00


	//   ....[7]....
        /*0108*/ 	.word	0x00000b20


	//----- nvinfo : EIATTR_EXIT_INSTR_OFFSETS
	.align		4
.L_37:
        /*010c*/ 	.byte	0x04, 0x1c
        /*010e*/ 	.short	(.L_39 - .L_38)


	//   ....[0]....
.L_38:
        /*0110*/ 	.word	0x000010c0


	//   ....[1]....
        /*0114*/ 	.word	0x000010e0


	//----- nvinfo : EIATTR_MAX_THREADS
	.align		4
.L_39:
        /*0118*/ 	.byte	0x04, 0x05
        /*011a*/ 	.short	(.L_41 - .L_40)
.L_40:
        /*011c*/ 	.word	0x00000100
        /*0120*/ 	.word	0x00000001
        /*0124*/ 	.word	0x00000001
.L_41:


//--------------------- .nv.callgraph             --------------------------
	.section	.nv.callgraph,"",@"SHT_CUDA_CALLGRAPH"
	.align	4
	.sectionentsize	8
	.align		4
        /*0000*/ 	.word	0x00000000
	.align		4
        /*0004*/ 	.word	0xffffffff
	.align		4
        /*0008*/ 	.word	0x00000000
	.align		4
        /*000c*/ 	.word	0xfffffffe
	.align		4
        /*0010*/ 	.word	0x00000000
	.align		4
        /*0014*/ 	.word	0xfffffffd
	.align		4
        /*0018*/ 	.word	0x00000000
	.align		4
        /*001c*/ 	.word	0xfffffffc


//--------------------- .nv.rel.action            --------------------------
	.section	.nv.rel.action,"",@"SHT_CUDA_RELOCINFO"
	.align	8
	.sectionentsize	8
        /*0000*/ 	.byte	0x73, 0x00, 0x00, 0x00, 0x00, 0x00, 0x00, 0x00, 0x00, 0x00, 0x00, 0x11, 0x25, 0x00, 0x05, 0x36


//--------------------- .nv.constant0._rms_layernorm_backward --------------------------
	.section	.nv.constant0._rms_layernorm_backward,"a",@progbits
	.sectionflags	@""
	.align	4
.nv.constant0._rms_layernorm_backward:
	.zero		424


//--------------------- .text._rms_layernorm_backward --------------------------
	.section	.text._rms_layernorm_backward,"ax",@progbits
	.sectionflags	@"SHF_BARRIERS=1"
	.sectioninfo	@"SHI_REGISTERS=48"
	.align	128
        .global         _rms_layernorm_backward
        .type           _rms_layernorm_backward,@function
        .size           _rms_layernorm_backward,(.L_x_1 - _rms_layernorm_backward)
        .other          _rms_layernorm_backward,@"STO_CUDA_ENTRY STV_DEFAULT"
_rms_layernorm_backward:
.text._rms_layernorm_backward:
[----:B------:R-:W-:Y:S02]  /*0000*/  MOV R1, c[0x0][0x28] ;  /* 0x00000a0000017a02 */ /* 0x000fe40000000f00 */
[----:B------:R-:W0:Y:S01]  /*0010*/  S2R R21, SR_TID.X ;  /* 0x0000000000157919 */ /* 0x000e220000002100 */
[----:B------:R-:W-:Y:S01]  /*0020*/  MOV R9, 0x2 ;  /* 0x0000000200097802 */ /* 0x000fe20000000f00 */
[----:B------:R-:W-:Y:S01]  /*0030*/  CS2R R28, SRZ ;  /* 0x00000000001c7805 */ /* 0x000fe2000001ff00 */
[----:B------:R-:W-:Y:S01]  /*0040*/  CS2R R30, SRZ ;  /* 0x00000000001e7805 */ /* 0x000fe2000001ff00 */
[----:B------:R-:W1:Y:S01]  /*0050*/  S2R R22, SR_CTAID.X ;  /* 0x0000000000167919 */ /* 0x000e620000002500 */
[----:B------:R-:W-:Y:S01]  /*0060*/  CS2R R24, SRZ ;  /* 0x0000000000187805 */ /* 0x000fe2000001ff00 */
[----:B------:R-:W-:Y:S01]  /*0070*/  CS2R R26, SRZ ;  /* 0x00000000001a7805 */ /* 0x000fe2000001ff00 */
[----:B0-----:R-:W-:Y:S01]  /*0080*/  SHF.L.U32 R0, R21, 0x3, RZ ;  /* 0x0000000315007819 */ /* 0x001fe200000006ff */
[----:B-1----:R-:W-:-:S03]  /*0090*/  IMAD R2, R22, c[0x0][0x168], RZ ;  /* 0x00005a0016027a24 */ /* 0x002fc600078e02ff */
[----:B------:R-:W-:Y:S01]  /*00a0*/  LOP3.LUT R33, R0, 0x7f8, RZ, 0xc0, !PT ;  /* 0x000007f800217812 */ /* 0x000fe200078ec0ff */
[----:B------:R-:W-:-:S03]  /*00b0*/  IMAD.WIDE R2, R2, R9, c[0x0][0x160] ;  /* 0x0000580002027625 */ /* 0x000fc600078e0209 */
[C---:B------:R-:W-:Y:S01]  /*00c0*/  ISETP.GE.AND P2, PT, R33.reuse, c[0x0][0x1a0], PT ;  /* 0x0000680021007a0c */ /* 0x040fe20003f46270 */
[----:B------:R-:W-:-:S04]  /*00d0*/  IMAD.WIDE.U32 R10, R33, R9, c[0x0][0x190] ;  /* 0x00006400210a7625 */ /* 0x000fc800078e0009 */
[C---:B------:R-:W-:Y:S01]  /*00e0*/  IMAD.WIDE.U32 R2, R33.reuse, 0x2, R2 ;  /* 0x0000000221027825 */ /* 0x040fe200078e0002 */
[----:B------:R-:W-:-:S06]  /*00f0*/  LOP3.LUT R0, R33, 0x800, RZ, 0xfc, !PT ;  /* 0x0000080021007812 */ /* 0x000fcc00078efcff */
[----:B------:R0:W2:Y:S04]  /*0100*/  @!P2 LDG.E.128.SYS R24, [R10] ;  /* 0x000000000a18a381 */ /* 0x0000a800001eed00 */
[----:B------:R-:W3:Y:S01]  /*0110*/  @!P2 LDG.E.128.SYS R28, [R2] ;  /* 0x00000000021ca381 */ /* 0x000ee200001eed00 */
[----:B------:R-:W-:Y:S01]  /*0120*/  ISETP.GE.AND P1, PT, R0, c[0x0][0x1a0], PT ;  /* 0x0000680000007a0c */ /* 0x000fe20003f26270 */
[----:B------:R-:W-:Y:S01]  /*0130*/  CS2R R12, SRZ ;  /* 0x00000000000c7805 */ /* 0x000fe2000001ff00 */
[----:B------:R-:W-:Y:S01]  /*0140*/  CS2R R14, SRZ ;  /* 0x00000000000e7805 */ /* 0x000fe2000001ff00 */
[----:B------:R-:W-:Y:S01]  /*0150*/  CS2R R4, SRZ ;  /* 0x0000000000047805 */ /* 0x000fe2000001ff00 */
[----:B------:R-:W-:Y:S01]  /*0160*/  CS2R R6, SRZ ;  /* 0x0000000000067805 */ /* 0x000fe2000001ff00 */
[----:B------:R-:W-:-:S04]  /*0170*/  IMAD R8, R22, c[0x0][0x188], RZ ;  /* 0x0000620016087a24 */ /* 0x000fc800078e02ff */
[----:B------:R-:W-:-:S03]  /*0180*/  IMAD.WIDE R8, R8, R9, c[0x0][0x180] ;  /* 0x0000600008087625 */ /* 0x000fc600078e0209 */
[----:B------:R0:W4:Y:S04]  /*0190*/  @!P1 LDG.E.128.SYS R12, [R10+0x1000] ;  /* 0x001000000a0c9381 */ /* 0x00012800001eed00 */
[----:B------:R-:W5:Y:S01]  /*01a0*/  @!P1 LDG.E.128.SYS R4, [R2+0x1000] ;  /* 0x0010000002049381 */ /* 0x000f6200001eed00 */
[----:B------:R-:W-:Y:S01]  /*01b0*/  IMAD.WIDE.U32 R32, R33, 0x2, R8 ;  /* 0x0000000221207825 */ /* 0x000fe200078e0008 */
[----:B------:R-:W-:Y:S01]  /*01c0*/  CS2R R16, SRZ ;  /* 0x0000000000107805 */ /* 0x000fe2000001ff00 */
[----:B------:R-:W-:Y:S01]  /*01d0*/  CS2R R18, SRZ ;  /* 0x0000000000127805 */ /* 0x000fe2000001ff00 */
[----:B------:R-:W-:-:S07]  /*01e0*/  MOV R23, 0x4 ;  /* 0x0000000400177802 */ /* 0x000fce0000000f00 */
[----:B------:R1:W4:Y:S01]  /*01f0*/  @!P2 LDG.E.128.SYS R16, [R32] ;  /* 0x000000002010a381 */ /* 0x00032200001eed00 */
[----:B------:R-:W-:-:S08]  /*0200*/  IMAD.WIDE R22, R22, R23, c[0x0][0x198] ;  /* 0x0000660016167625 */ /* 0x000fd000078e0217 */
[----:B------:R1:W4:Y:S01]  /*0210*/  LDG.E.SYS R0, [R22] ;  /* 0x0000000016007381 */ /* 0x00032200001ee900 */
[----:B------:R-:W-:Y:S01]  /*0220*/  CS2R R8, SRZ ;  /* 0x0000000000087805 */ /* 0x000fe2000001ff00 */
[----:B0-----:R-:W-:-:S08]  /*0230*/  CS2R R10, SRZ ;  /* 0x00000000000a7805 */ /* 0x001fd0000001ff00 */
[----:B------:R0:W5:Y:S01]  /*0240*/  @!P1 LDG.E.128.SYS R8, [R32+0x1000] ;  /* 0x0010000020089381 */ /* 0x00016200001eed00 */
[----:B--2---:R-:W-:Y:S02]  /*0250*/  SEL R27, R27, RZ, !P2 ;  /* 0x000000ff1b1b7207 */ /* 0x004fe40005000000 */
[----:B------:R-:W-:Y:S02]  /*0260*/  SEL R37, R26, RZ, !P2 ;  /* 0x000000ff1a257207 */ /* 0x000fe40005000000 */
[----:B---3--:R-:W-:Y:S02]  /*0270*/  SEL R31, R31, RZ, !P2 ;  /* 0x000000ff1f1f7207 */ /* 0x008fe40005000000 */
[----:B------:R-:W-:Y:S01]  /*0280*/  SEL R35, R30, RZ, !P2 ;  /* 0x000000ff1e237207 */ /* 0x000fe20005000000 */
[C---:B-1----:R-:W-:Y:S02]  /*0290*/  HADD2.F32 R22, R27.reuse.H1_H1, -RZ.H0_H0 ;  /* 0xa00000ff1b167230 */ /* 0x042fe40000004c00 */
[----:B------:R-:W-:-:S02]  /*02a0*/  HADD2.F32 R27, R27.H0_H0, -RZ.H0_H0 ;  /* 0xa00000ff1b1b7230 */ /* 0x000fc40000004800 */
[C---:B------:R-:W-:Y:S02]  /*02b0*/  HADD2.F32 R26, R31.reuse.H0_H0, -RZ.H0_H0 ;  /* 0xa00000ff1f1a7230 */ /* 0x040fe40000004800 */
[----:B------:R-:W-:Y:S02]  /*02c0*/  HADD2.F32 R23, R31.H1_H1, -RZ.H0_H0 ;  /* 0xa00000ff1f177230 */ /* 0x000fe40000004c00 */
[----:B------:R-:W-:Y:S02]  /*02d0*/  HADD2.F32 R30, R35.H1_H1, -RZ.H0_H0 ;  /* 0xa00000ff231e7230 */ /* 0x000fe40000004c00 */
[----:B------:R-:W-:Y:S01]  /*02e0*/  HADD2.F32 R31, R37.H1_H1, -RZ.H0_H0 ;  /* 0xa00000ff251f7230 */ /* 0x000fe20000004c00 */
[----:B0-----:R-:W-:Y:S02]  /*02f0*/  SEL R33, R25, RZ, !P2 ;  /* 0x000000ff19217207 */ /* 0x001fe40005000000 */
[----:B------:R-:W-:Y:S02]  /*0300*/  SEL R34, R28, RZ, !P2 ;  /* 0x000000ff1c227207 */ /* 0x000fe40005000000 */
[----:B------:R-:W-:Y:S01]  /*0310*/  SEL R36, R24, RZ, !P2 ;  /* 0x000000ff18247207 */ /* 0x000fe20005000000 */
[----:B------:R-:W-:Y:S01]  /*0320*/  FMUL R23, R23, R22 ;  /* 0x0000001617177220 */ /* 0x000fe20000400000 */
[----:B------:R-:W-:Y:S01]  /*0330*/  SEL R29, R29, RZ, !P2 ;  /* 0x000000ff1d1d7207 */ /* 0x000fe20005000000 */
[----:B------:R-:W-:Y:S01]  /*0340*/  FMUL R22, R26, R27 ;  /* 0x0000001b1a167220 */ /* 0x000fe20000400000 */
[----:B------:R-:W-:Y:S01]  /*0350*/  HADD2.F32 R25, R35.H0_H0, -RZ.H0_H0 ;  /* 0xa00000ff23197230 */ /* 0x000fe20000004800 */
[----:B------:R-:W-:Y:S01]  /*0360*/  FMUL R24, R30, R31 ;  /* 0x0000001f1e187220 */ /* 0x000fe20000400000 */
[----:B------:R-:W-:-:S02]  /*0370*/  HADD2.F32 R26, R37.H0_H0, -RZ.H0_H0 ;  /* 0xa00000ff251a7230 */ /* 0x000fc40000004800 */
[C---:B------:R-:W-:Y:S02]  /*0380*/  HADD2.F32 R31, R33.reuse.H1_H1, -RZ.H0_H0 ;  /* 0xa00000ff211f7230 */ /* 0x040fe40000004c00 */
[----:B------:R-:W-:Y:S02]  /*0390*/  HADD2.F32 R30, R33.H0_H0, -RZ.H0_H0 ;  /* 0xa00000ff211e7230 */ /* 0x000fe40000004800 */
[----:B------:R-:W-:Y:S02]  /*03a0*/  HADD2.F32 R32, R34.H0_H0, -RZ.H0_H0 ;  /* 0xa00000ff22207230 */ /* 0x000fe40000004800 */
[C---:B------:R-:W-:Y:S02]  /*03b0*/  HADD2.F32 R33, R36.reuse.H0_H0, -RZ.H0_H0 ;  /* 0xa00000ff24217230 */ /* 0x040fe40000004800 */
[C---:B------:R-:W-:Y:S02]  /*03c0*/  HADD2.F32 R27, R29.reuse.H0_H0, -RZ.H0_H0 ;  /* 0xa00000ff1d1b7230 */ /* 0x040fe40000004800 */
[----:B------:R-:W-:Y:S01]  /*03d0*/  HADD2.F32 R28, R29.H1_H1, -RZ.H0_H0 ;  /* 0xa00000ff1d1c7230 */ /* 0x000fe20000004c00 */
[----:B----4-:R-:W-:Y:S01]  /*03e0*/  SEL R29, R12, RZ, !P1 ;  /* 0x000000ff0c1d7207 */ /* 0x010fe20004800000 */
[----:B------:R-:W-:Y:S01]  /*03f0*/  HADD2.F32 R35, R36.H1_H1, -RZ.H0_H0 ;  /* 0xa00000ff24237230 */ /* 0x000fe20000004c00 */
[----:B-----5:R-:W-:Y:S01]  /*0400*/  SEL R36, R4, RZ, !P1 ;  /* 0x000000ff04247207 */ /* 0x020fe20004800000 */
[----:B------:R-:W-:Y:S01]  /*0410*/  HADD2.F32 R34, R34.H1_H1, -RZ.H0_H0 ;  /* 0xa00000ff22227230 */ /* 0x000fe20000004c00 */
[----:B------:R-:W-:-:S02]  /*0420*/  FMUL R4, R25, R26 ;  /* 0x0000001a19047220 */ /* 0x000fc40000400000 */
[----:B------:R-:W-:Y:S02]  /*0430*/  FMUL R26, R32, R33 ;  /* 0x00000021201a7220 */ /* 0x000fe40000400000 */
[----:B------:R-:W-:Y:S02]  /*0440*/  HADD2.F32 R33, R29.H1_H1, -RZ.H0_H0 ;  /* 0xa00000ff1d217230 */ /* 0x000fe40000004c00 */
[----:B------:R-:W-:Y:S01]  /*0450*/  HADD2.F32 R32, R36.H1_H1, -RZ.H0_H0 ;  /* 0xa00000ff24207230 */ /* 0x000fe20000004c00 */
[----:B------:R-:W-:Y:S02]  /*0460*/  FMUL R12, R27, R30 ;  /* 0x0000001e1b0c7220 */ /* 0x000fe40000400000 */
[----:B------:R-:W-:Y:S01]  /*0470*/  FMUL R27, R34, R35 ;  /* 0x00000023221b7220 */ /* 0x000fe20000400000 */
[----:B------:R-:W-:Y:S01]  /*0480*/  SEL R34, R5, RZ, !P1 ;  /* 0x000000ff05227207 */ /* 0x000fe20004800000 */
[----:B------:R-:W-:Y:S01]  /*0490*/  FMUL R25, R28, R31 ;  /* 0x0000001f1c197220 */ /* 0x000fe20000400000 */
[----:B------:R-:W-:-:S02]  /*04a0*/  SEL R13, R13, RZ, !P1 ;  /* 0x000000ff0d0d7207 */ /* 0x000fc40004800000 */
[----:B------:R-:W-:Y:S01]  /*04b0*/  FMUL R5, R32, R33 ;  /* 0x0000002120057220 */ /* 0x000fe20000400000 */
[----:B------:R-:W-:Y:S01]  /*04c0*/  SEL R31, R6, RZ, !P1 ;  /* 0x000000ff061f7207 */ /* 0x000fe20004800000 */
[----:B------:R-:W-:Y:S01]  /*04d0*/  HADD2.F32 R29, R29.H0_H0, -RZ.H0_H0 ;  /* 0xa00000ff1d1d7230 */ /* 0x000fe20000004800 */
[----:B------:R-:W-:Y:S01]  /*04e0*/  SEL R33, R16, RZ, !P2 ;  /* 0x000000ff10217207 */ /* 0x000fe20005000000 */
[----:B------:R-:W-:Y:S01]  /*04f0*/  HADD2.F32 R6, R36.H0_H0, -RZ.H0_H0 ;  /* 0xa00000ff24067230 */ /* 0x000fe20000004800 */
[----:B------:R-:W-:Y:S01]  /*0500*/  SEL R28, R7, RZ, !P1 ;  /* 0x000000ff071c7207 */ /* 0x000fe20004800000 */
[C---:B------:R-:W-:Y:S01]  /*0510*/  HADD2.F32 R16, R13.reuse.H1_H1, -RZ.H0_H0 ;  /* 0xa00000ff0d107230 */ /* 0x040fe20000004c00 */
[----:B------:R-:W-:Y:S01]  /*0520*/  SEL R30, R14, RZ, !P1 ;  /* 0x000000ff0e1e7207 */ /* 0x000fe20004800000 */
[----:B------:R-:W-:Y:S02]  /*0530*/  HADD2.F32 R7, R34.H1_H1, -RZ.H0_H0 ;  /* 0xa00000ff22077230 */ /* 0x000fe40000004c00 */
[----:B------:R-:W-:-:S02]  /*0540*/  HADD2.F32 R14, R13.H0_H0, -RZ.H0_H0 ;  /* 0xa00000ff0d0e7230 */ /* 0x000fc40000004800 */
[C---:B------:R-:W-:Y:S02]  /*0550*/  HADD2.F32 R35, R33.reuse.H1_H1, -RZ.H0_H0 ;  /* 0xa00000ff21237230 */ /* 0x040fe40000004c00 */
[----:B------:R-:W-:Y:S01]  /*0560*/  HADD2.F32 R13, R34.H0_H0, -RZ.H0_H0 ;  /* 0xa00000ff220d7230 */ /* 0x000fe20000004800 */
[----:B------:R-:W-:Y:S01]  /*0570*/  SEL R34, R17, RZ, !P2 ;  /* 0x000000ff11227207 */ /* 0x000fe20005000000 */
[----:B------:R-:W-:Y:S02]  /*0580*/  FMUL R6, R6, R29 ;  /* 0x0000001d06067220 */ /* 0x000fe40000400000 */
[----:B------:R-:W-:Y:S01]  /*0590*/  HADD2.F32 R29, R33.H0_H0, -RZ.H0_H0 ;  /* 0xa00000ff211d7230 */ /* 0x000fe20000004800 */
[----:B------:R-:W-:Y:S01]  /*05a0*/  FMUL R7, R7, R16 ;  /* 0x0000001007077220 */ /* 0x000fe20000400000 */
[----:B------:R-:W-:Y:S01]  /*05b0*/  HADD2.F32 R32, R30.H1_H1, -RZ.H0_H0 ;  /* 0xa00000ff1e207230 */ /* 0x000fe20000004c00 */
[----:B------:R-:W-:Y:S01]  /*05c0*/  FMUL R16, R0, R35 ;  /* 0x0000002300107220 */ /* 0x000fe20000400000 */
[----:B------:R-:W-:-:S02]  /*05d0*/  HADD2.F32 R17, R31.H1_H1, -RZ.H0_H0 ;  /* 0xa00000ff1f117230 */ /* 0x000fc40000004c00 */
[C---:B------:R-:W-:Y:S01]  /*05e0*/  HADD2.F32 R33, R34.reuse.H0_H0, -RZ.H0_H0 ;  /* 0xa00000ff22217230 */ /* 0x040fe20000004800 */
[----:B------:R-:W-:Y:S01]  /*05f0*/  SEL R36, R18, RZ, !P2 ;  /* 0x000000ff12247207 */ /* 0x000fe20005000000 */
[----:B------:R-:W-:Y:S01]  /*0600*/  HADD2.F32 R35, R34.H1_H1, -RZ.H0_H0 ;  /* 0xa00000ff22237230 */ /* 0x000fe20000004c00 */
[----:B------:R-:W-:Y:S02]  /*0610*/  FMUL R29, R0, R29 ;  /* 0x0000001d001d7220 */ /* 0x000fe40000400000 */
[----:B------:R-:W-:Y:S01]  /*0620*/  FMUL R18, R16, R27 ;  /* 0x0000001b10127220 */ /* 0x000fe20000400000 */
[----:B------:R-:W-:Y:S01]  /*0630*/  SEL R39, R19, RZ, !P2 ;  /* 0x000000ff13277207 */ /* 0x000fe20005000000 */
[----:B------:R-:W-:Y:S02]  /*0640*/  FMUL R13, R13, R14 ;  /* 0x0000000e0d0d7220 */ /* 0x000fe40000400000 */
[----:B------:R-:W-:Y:S02]  /*0650*/  FMUL R14, R17, R32 ;  /* 0x00000020110e7220 */ /* 0x000fe40000400000 */
[----:B------:R-:W-:Y:S01]  /*0660*/  HADD2.F32 R17, R36.H0_H0, -RZ.H0_H0 ;  /* 0xa00000ff24117230 */ /* 0x000fe20000004800 */
[----:B------:R-:W-:-:S02]  /*0670*/  FMUL R19, R0, R33 ;  /* 0x0000002100137220 */ /* 0x000fc40000400000 */
[----:B------:R-:W-:Y:S01]  /*0680*/  FFMA R32, R29, R26, R18 ;  /* 0x0000001a1d207223 */ /* 0x000fe20000000012 */
[----:B------:R-:W-:Y:S01]  /*0690*/  HADD2.F32 R33, R36.H1_H1, -RZ.H0_H0 ;  /* 0xa00000ff24217230 */ /* 0x000fe20000004c00 */
[C---:B------:R-:W-:Y:S02]  /*06a0*/  FMUL R18, R0.reuse, R35 ;  /* 0x0000002300127220 */ /* 0x040fe40000400000 */
[----:B------:R-:W-:Y:S01]  /*06b0*/  FFMA R32, R19, R12, R32 ;  /* 0x0000000c13207223 */ /* 0x000fe20000000020 */
[----:B------:R-:W-:Y:S01]  /*06c0*/  HADD2.F32 R37, R39.H0_H0, -RZ.H0_H0 ;  /* 0xa00000ff27257230 */ /* 0x000fe20000004800 */
[----:B------:R-:W-:Y:S02]  /*06d0*/  FMUL R17, R0, R17 ;  /* 0x0000001100117220 */ /* 0x000fe40000400000 */
[----:B------:R-:W-:Y:S01]  /*06e0*/  FFMA R32, R18, R25, R32 ;  /* 0x0000001912207223 */ /* 0x000fe20000000020 */
[----:B------:R-:W-:Y:S01]  /*06f0*/  SEL R34, R8, RZ, !P1 ;  /* 0x000000ff08227207 */ /* 0x000fe20004800000 */
[----:B------:R-:W-:-:S02]  /*0700*/  HADD2.F32 R35, R30.H0_H0, -RZ.H0_H0 ;  /* 0xa00000ff1e237230 */ /* 0x000fc40000004800 */
[----:B------:R-:W-:Y:S01]  /*0710*/  HADD2.F32 R8, R31.H0_H0, -RZ.H0_H0 ;  /* 0xa00000ff1f087230 */ /* 0x000fe20000004800 */
[C---:B------:R-:W-:Y:S01]  /*0720*/  FMUL R31, R0.reuse, R33 ;  /* 0x00000021001f7220 */ /* 0x040fe20000400000 */
[----:B------:R-:W-:Y:S01]  /*0730*/  HADD2.F32 R39, R39.H1_H1, -RZ.H0_H0 ;  /* 0xa00000ff27277230 */ /* 0x000fe20000004c00 */
[----:B------:R-:W-:Y:S01]  /*0740*/  FFMA R32, R17, R4, R32 ;  /* 0x0000000411207223 */ /* 0x000fe20000000020 */
[----:B------:R-:W-:Y:S01]  /*0750*/  SEL R36, R9, RZ, !P1 ;  /* 0x000000ff09247207 */ /* 0x000fe20004800000 */
[----:B------:R-:W-:Y:S01]  /*0760*/  HADD2.F32 R33, R34.H0_H0, -RZ.H0_H0 ;  /* 0xa00000ff22217230 */ /* 0x000fe20000004800 */
[----:B------:R-:W-:Y:S02]  /*0770*/  FMUL R9, R0, R37 ;  /* 0x0000002500097220 */ /* 0x000fe40000400000 */
[----:B------:R-:W-:Y:S02]  /*0780*/  FFMA R32, R31, R24, R32 ;  /* 0x000000181f207223 */ /* 0x000fe40000000020 */
[----:B------:R-:W-:-:S02]  /*0790*/  FMUL R8, R8, R35 ;  /* 0x0000002308087220 */ /* 0x000fc40000400000 */
[----:B------:R-:W-:Y:S01]  /*07a0*/  HADD2.F32 R35, R34.H1_H1, -RZ.H0_H0 ;  /* 0xa00000ff22237230 */ /* 0x000fe20000004c00 */
[C---:B------:R-:W-:Y:S02]  /*07b0*/  FMUL R30, R0.reuse, R39 ;  /* 0x00000027001e7220 */ /* 0x040fe40000400000 */
[----:B------:R-:W-:Y:S01]  /*07c0*/  FFMA R32, R9, R22, R32 ;  /* 0x0000001609207223 */ /* 0x000fe20000000020 */
[C---:B------:R-:W-:Y:S01]  /*07d0*/  HADD2.F32 R37, R36.reuse.H0_H0, -RZ.H0_H0 ;  /* 0xa00000ff24257230 */ /* 0x040fe20000004800 */
[----:B------:R-:W-:Y:S01]  /*07e0*/  FMUL R33, R0, R33 ;  /* 0x0000002100217220 */ /* 0x000fe20000400000 */
[----:B------:R-:W-:Y:S01]  /*07f0*/  SEL R39, R10, RZ, !P1 ;  /* 0x000000ff0a277207 */ /* 0x000fe20004800000 */
[----:B------:R-:W-:Y:S01]  /*0800*/  FFMA R32, R30, R23, R32 ;  /* 0x000000171e207223 */ /* 0x000fe20000000020 */
[----:B------:R-:W-:Y:S01]  /*0810*/  SEL R41, R11, RZ, !P1 ;  /* 0x000000ff0b297207 */ /* 0x000fe20004800000 */
[C---:B------:R-:W-:Y:S01]  /*0820*/  FMUL R10, R0.reuse, R35 ;  /* 0x00000023000a7220 */ /* 0x040fe20000400000 */
[----:B------:R-:W-:Y:S01]  /*0830*/  HADD2.F32 R11, R36.H1_H1, -RZ.H0_H0 ;  /* 0xa00000ff240b7230 */ /* 0x000fe20000004c00 */
[----:B------:R-:W-:Y:S01]  /*0840*/  FFMA R34, R33, R6, R32 ;  /* 0x0000000621227223 */ /* 0x000fe20000000020 */
[----:B------:R-:W-:Y:S01]  /*0850*/  SEL R15, R15, RZ, !P1 ;  /* 0x000000ff0f0f7207 */ /* 0x000fe20004800000 */
[----:B------:R-:W-:Y:S01]  /*0860*/  HADD2.F32 R35, R39.H0_H0, -RZ.H0_H0 ;  /* 0xa00000ff27237230 */ /* 0x000fe20000004800 */
[----:B------:R-:W-:-:S02]  /*0870*/  FMUL R32, R0, R37 ;  /* 0x0000002500207220 */ /* 0x000fc40000400000 */
[----:B------:R-:W-:Y:S02]  /*0880*/  FFMA R36, R10, R5, R34 ;  /* 0x000000050a247223 */ /* 0x000fe40000000022 */
[C---:B------:R-:W-:Y:S01]  /*0890*/  HADD2.F32 R43, R15.reuse.H0_H0, -RZ.H0_H0 ;  /* 0xa00000ff0f2b7230 */ /* 0x040fe20000004800 */
[----:B------:R-:W-:Y:S01]  /*08a0*/  FMUL R34, R0, R11 ;  /* 0x0000000b00227220 */ /* 0x000fe20000400000 */
[----:B------:R-:W-:Y:S01]  /*08b0*/  HADD2.F32 R38, R15.H1_H1, -RZ.H0_H0 ;  /* 0xa00000ff0f267230 */ /* 0x000fe20000004c00 */
[----:B------:R-:W-:Y:S01]  /*08c0*/  FFMA R37, R32, R13, R36 ;  /* 0x0000000d20257223 */ /* 0x000fe20000000024 */
[----:B------:R-:W-:Y:S01]  /*08d0*/  HADD2.F32 R15, R39.H1_H1, -RZ.H0_H0 ;  /* 0xa00000ff270f7230 */ /* 0x000fe20000004c00 */
[----:B------:R-:W-:Y:S01]  /*08e0*/  FMUL R11, R0, R35 ;  /* 0x00000023000b7220 */ /* 0x000fe20000400000 */
[----:B------:R-:W-:Y:S01]  /*08f0*/  HADD2.F32 R36, R28.H0_H0, -RZ.H0_H0 ;  /* 0xa00000ff1c247230 */ /* 0x000fe20000004800 */
[----:B------:R-:W-:Y:S01]  /*0900*/  FFMA R35, R34, R7, R37 ;  /* 0x0000000722237223 */ /* 0x000fe20000000025 */
[----:B------:R-:W-:-:S02]  /*0910*/  HADD2.F32 R39, R41.H0_H0, -RZ.H0_H0 ;  /* 0xa00000ff29277230 */ /* 0x000fc40000004800 */
[----:B------:R-:W-:Y:S01]  /*0920*/  HADD2.F32 R37, R28.H1_H1, -RZ.H0_H0 ;  /* 0xa00000ff1c257230 */ /* 0x000fe20000004c00 */
[----:B------:R-:W-:Y:S01]  /*0930*/  FFMA R40, R11, R8, R35 ;  /* 0x000000080b287223 */ /* 0x000fe20000000023 */
[----:B------:R-:W-:Y:S01]  /*0940*/  HADD2.F32 R41, R41.H1_H1, -RZ.H0_H0 ;  /* 0xa00000ff29297230 */ /* 0x000fe20000004c00 */
[----:B------:R-:W-:Y:S02]  /*0950*/  FMUL R15, R0, R15 ;  /* 0x0000000f000f7220 */ /* 0x000fe40000400000 */
[----:B------:R-:W-:Y:S02]  /*0960*/  FMUL R28, R36, R43 ;  /* 0x0000002b241c7220 */ /* 0x000fe40000400000 */
[----:B------:R-:W-:Y:S02]  /*0970*/  FMUL R35, R0, R39 ;  /* 0x0000002700237220 */ /* 0x000fe40000400000 */
[----:B------:R-:W-:Y:S02]  /*0980*/  FFMA R40, R15, R14, R40 ;  /* 0x0000000e0f287223 */ /* 0x000fe40000000028 */
[----:B------:R-:W-:-:S02]  /*0990*/  FMUL R36, R37, R38 ;  /* 0x0000002625247220 */ /* 0x000fc40000400000 */
[----:B------:R-:W-:Y:S02]  /*09a0*/  FMUL R37, R0, R41 ;  /* 0x0000002900257220 */ /* 0x000fe40000400000 */
[----:B------:R-:W-:-:S04]  /*09b0*/  FFMA R40, R35, R28, R40 ;  /* 0x0000001c23287223 */ /* 0x000fc80000000028 */
[----:B------:R-:W-:-:S08]  /*09c0*/  FFMA R40, R37, R36, R40 ;  /* 0x0000002425287223 */ /* 0x000fd00000000028 */
[----:B------:R-:W0:Y:S02]  /*09d0*/  SHFL.BFLY PT, R39, R40, 0x10, 0x1f ;  /* 0x0e001f0028277f89 */ /* 0x000e2400000e0000 */
[----:B0-----:R-:W-:-:S08]  /*09e0*/  FADD R39, R40, R39 ;  /* 0x0000002728277221 */ /* 0x001fd00000000000 */
[----:B------:R-:W0:Y:S02]  /*09f0*/  SHFL.BFLY PT, R38, R39, 0x8, 0x1f ;  /* 0x0d001f0027267f89 */ /* 0x000e2400000e0000 */
[----:B0-----:R-:W-:-:S08]  /*0a00*/  FADD R41, R39, R38 ;  /* 0x0000002627297221 */ /* 0x001fd00000000000 */
[----:B------:R-:W0:Y:S02]  /*0a10*/  SHFL.BFLY PT, R38, R41, 0x4, 0x1f ;  /* 0x0c801f0029267f89 */ /* 0x000e2400000e0000 */
[----:B0-----:R-:W-:-:S08]  /*0a20*/  FADD R42, R41, R38 ;  /* 0x00000026292a7221 */ /* 0x001fd00000000000 */
[----:B------:R-:W0:Y:S02]  /*0a30*/  SHFL.BFLY PT, R43, R42, 0x2, 0x1f ;  /* 0x0c401f002a2b7f89 */ /* 0x000e2400000e0000 */
[----:B0-----:R-:W-:-:S08]  /*0a40*/  FADD R43, R42, R43 ;  /* 0x0000002b2a2b7221 */ /* 0x001fd00000000000 */
[----:B------:R-:W0:Y:S01]  /*0a50*/  SHFL.BFLY PT, R44, R43, 0x1, 0x1f ;  /* 0x0c201f002b2c7f89 */ /* 0x000e2200000e0000 */
[----:B------:R-:W-:Y:S02]  /*0a60*/  SHF.R.U32.HI R38, RZ, 0x3, R21 ;  /* 0x00000003ff267819 */ /* 0x000fe40000011615 */
[C---:B------:R-:W-:Y:S02]  /*0a70*/  LOP3.LUT P0, RZ, R21.reuse, 0x1f, RZ, 0xc0, !PT ;  /* 0x0000001f15ff7812 */ /* 0x040fe4000780c0ff */
[----:B------:R-:W-:Y:S02]  /*0a80*/  ISETP.GE.AND P3, PT, R21, 0x8, PT ;  /* 0x000000081500780c */ /* 0x000fe40003f66270 */
[----:B------:R-:W-:Y:S01]  /*0a90*/  LOP3.LUT R38, R38, 0x1c, RZ, 0xc0, !PT ;  /* 0x0000001c26267812 */ /* 0x000fe200078ec0ff */
[----:B0-----:R-:W-:-:S08]  /*0aa0*/  FADD R45, R43, R44 ;  /* 0x0000002c2b2d7221 */ /* 0x001fd00000000000 */
[----:B------:R-:W-:Y:S04]  /*0ab0*/  @!P0 STS [R38], R45 ;  /* 0x0000002d26008388 */ /* 0x000fe80000000800 */
[----:B------:R-:W-:Y:S05]  /*0ac0*/  BAR.SYNC 0x0 ;  /* 0x0000000000007b1d */ /* 0x000fea0000000000 */
[----:B------:R-:W0:Y:S04]  /*0ad0*/  @!P3 LDS.U R20, [R21.X4] ;  /* 0x000000001514b984 */ /* 0x000e280000005800 */
[----:B0-----:R-:W0:Y:S02]  /*0ae0*/  SHFL.BFLY PT, R39, R20, 0x4, 0x1f ;  /* 0x0c801f0014277f89 */ /* 0x001e2400000e0000 */
[----:B0-----:R-:W-:-:S08]  /*0af0*/  FADD R40, R20, R39 ;  /* 0x0000002714287221 */ /* 0x001fd00000000000 */
[----:B------:R-:W0:Y:S02]  /*0b00*/  SHFL.BFLY PT, R39, R40, 0x2, 0x1f ;  /* 0x0c401f0028277f89 */ /* 0x000e2400000e0000 */
[----:B0-----:R-:W-:-:S08]  /*0b10*/  FADD R41, R40, R39 ;  /* 0x0000002728297221 */ /* 0x001fd00000000000 */
[----:B------:R-:W0:Y:S01]  /*0b20*/  SHFL.BFLY PT, R42, R41, 0x1, 0x1f ;  /* 0x0c201f00292a7f89 */ /* 0x000e2200000e0000 */
[----:B------:R-:W-:-:S04]  /*0b30*/  LOP3.LUT P0, RZ, R21, 0x7, RZ, 0xc0, !PT ;  /* 0x0000000715ff7812 */ /* 0x000fc8000780c0ff */
[----:B------:R-:W-:Y:S01]  /*0b40*/  ISETP.LT.AND P0, PT, R21, 0x8, !P0 ;  /* 0x000000081500780c */ /* 0x000fe20004701270 */
[----:B------:R-:W1:Y:S01]  /*0b50*/  I2F R39, c[0x0][0x1a0] ;  /* 0x0000680000277b06 */ /* 0x000e620000201400 */
[----:B0-----:R-:W-:-:S10]  /*0b60*/  FADD R42, R41, R42 ;  /* 0x0000002a292a7221 */ /* 0x001fd40000000000 */
[----:B------:R-:W-:Y:S04]  /*0b70*/  @P0 STS [R21.X4], R42 ;  /* 0x0000002a15000388 */ /* 0x000fe80000004800 */
[----:B------:R-:W-:Y:S05]  /*0b80*/  BAR.SYNC 0x0 ;  /* 0x0000000000007b1d */ /* 0x000fea0000000000 */
[----:B------:R-:W0:Y:S01]  /*0b90*/  LDS.U R20, [RZ] ;  /* 0x00000000ff147984 */ /* 0x000e220000001800 */
[C---:B-1----:R-:W-:Y:S01]  /*0ba0*/  FSETP.GEU.AND P3, PT, |R39|.reuse, 1.175494350822287508e-38, PT ;  /* 0x008000002700780b */ /* 0x042fe20003f6e200 */
[C---:B------:R-:W-:Y:S01]  /*0bb0*/  FMUL R38, R39.reuse, 0.25 ;  /* 0x3e80000027267820 */ /* 0x040fe20000400000 */
[----:B------:R-:W-:-:S04]  /*0bc0*/  FSETP.GT.AND P0, PT, |R39|, 8.50705917302346158658e+37, PT ;  /* 0x7e8000002700780b */ /* 0x000fc80003f04200 */
[----:B------:R-:W-:-:S06]  /*0bd0*/  FSEL R38, R38, R39, P0 ;  /* 0x0000002726267208 */ /* 0x000fcc0000000000 */
[----:B------:R-:W-:-:S06]  /*0be0*/  @!P3 FMUL R38, R38, 16777216 ;  /* 0x4b8000002626b820 */ /* 0x000fcc0000400000 */
[----:B------:R-:W1:Y:S01]  /*0bf0*/  MUFU.RCP R41, R38 ;  /* 0x0000002600297308 */ /* 0x000e620000001000 */
[----:B------:R-:W-:-:S04]  /*0c00*/  @P0 FMUL R0, R0, 0.25 ;  /* 0x3e80000000000820 */ /* 0x000fc80000400000 */
[----:B------:R-:W-:-:S04]  /*0c10*/  @!P3 FMUL R0, R0, 16777216 ;  /* 0x4b8000000000b820 */ /* 0x000fc80000400000 */
[----:B-1----:R-:W-:Y:S02]  /*0c20*/  FMUL R0, R41, R0 ;  /* 0x0000000029007220 */ /* 0x002fe40000400000 */
[-C--:B0-----:R-:W-:Y:S02]  /*0c30*/  FMUL R30, R30, R20.reuse ;  /* 0x000000141e1e7220 */ /* 0x081fe40000400000 */
[-C--:B------:R-:W-:Y:S02]  /*0c40*/  FMUL R18, R18, R20.reuse ;  /* 0x0000001412127220 */ /* 0x080fe40000400000 */
[-C--:B------:R-:W-:Y:S02]  /*0c50*/  FMUL R16, R16, R20.reuse ;  /* 0x0000001410107220 */ /* 0x080fe40000400000 */
[----:B------:R-:W-:Y:S02]  /*0c60*/  FMUL R29, R29, R20 ;  /* 0x000000141d1d7220 */ /* 0x000fe40000400000 */
[----:B------:R-:W-:-:S02]  /*0c70*/  FFMA R23, R23, R39, -R30 ;  /* 0x0000002717177223 */ /* 0x000fc4000000081e */
[-C--:B------:R-:W-:Y:S02]  /*0c80*/  FMUL R19, R19, R20.reuse ;  /* 0x0000001413137220 */ /* 0x080fe40000400000 */
[-C--:B------:R-:W-:Y:S02]  /*0c90*/  FMUL R31, R31, R20.reuse ;  /* 0x000000141f1f7220 */ /* 0x080fe40000400000 */
[-C--:B------:R-:W-:Y:S02]  /*0ca0*/  FMUL R17, R17, R20.reuse ;  /* 0x0000001411117220 */ /* 0x080fe40000400000 */
[----:B------:R-:W-:Y:S02]  /*0cb0*/  FMUL R9, R9, R20 ;  /* 0x0000001409097220 */ /* 0x000fe40000400000 */
[-C--:B------:R-:W-:Y:S02]  /*0cc0*/  FFMA R25, R25, R39.reuse, -R18 ;  /* 0x0000002719197223 */ /* 0x080fe40000000812 */
[----:B------:R-:W-:-:S02]  /*0cd0*/  FFMA R27, R27, R39, -R16 ;  /* 0x000000271b1b7223 */ /* 0x000fc40000000810 */
[----:B------:R-:W-:Y:S02]  /*0ce0*/  FFMA R29, R26, R39, -R29 ;  /* 0x000000271a1d7223 */ /* 0x000fe4000000081d */
[----:B------:R-:W-:Y:S02]  /*0cf0*/  FMUL R18, R0, R23 ;  /* 0x0000001700127220 */ /* 0x000fe40000400000 */
[-C--:B------:R-:W-:Y:S02]  /*0d00*/  FFMA R19, R12, R39.reuse, -R19 ;  /* 0x000000270c137223 */ /* 0x080fe40000000813 */
[-C--:B------:R-:W-:Y:S02]  /*0d10*/  FFMA R31, R24, R39.reuse, -R31 ;  /* 0x00000027181f7223 */ /* 0x080fe4000000081f */
[-C--:B------:R-:W-:Y:S02]  /*0d20*/  FFMA R17, R4, R39.reuse, -R17 ;  /* 0x0000002704117223 */ /* 0x080fe40000000811 */
[----:B------:R-:W-:-:S02]  /*0d30*/  FFMA R23, R22, R39, -R9 ;  /* 0x0000002716177223 */ /* 0x000fc40000000809 */
[C---:B------:R-:W-:Y:S02]  /*0d40*/  FMUL R16, R0.reuse, R27 ;  /* 0x0000001b00107220 */ /* 0x040fe40000400000 */
[C---:B------:R-:W-:Y:S02]  /*0d50*/  FMUL R21, R0.reuse, R29 ;  /* 0x0000001d00157220 */ /* 0x040fe40000400000 */
[C---:B------:R-:W-:Y:S02]  /*0d60*/  FMUL R25, R0.reuse, R25 ;  /* 0x0000001900197220 */ /* 0x040fe40000400000 */
[C---:B------:R-:W-:Y:S02]  /*0d70*/  FMUL R19, R0.reuse, R19 ;  /* 0x0000001300137220 */ /* 0x040fe40000400000 */
[C---:B------:R-:W-:Y:S02]  /*0d80*/  FMUL R31, R0.reuse, R31 ;  /* 0x0000001f001f7220 */ /* 0x040fe40000400000 */
[----:B------:R-:W-:-:S02]  /*0d90*/  FMUL R17, R0, R17 ;  /* 0x0000001100117220 */ /* 0x000fc40000400000 */
[-C--:B------:R-:W-:Y:S02]  /*0da0*/  FMUL R10, R10, R20.reuse ;  /* 0x000000140a0a7220 */ /* 0x080fe40000400000 */
[----:B------:R-:W-:Y:S02]  /*0db0*/  FMUL R23, R0, R23 ;  /* 0x0000001700177220 */ /* 0x000fe40000400000 */
[-C--:B------:R-:W-:Y:S02]  /*0dc0*/  FMUL R33, R33, R20.reuse ;  /* 0x0000001421217220 */ /* 0x080fe40000400000 */
[-C--:B------:R-:W-:Y:S02]  /*0dd0*/  FMUL R34, R34, R20.reuse ;  /* 0x0000001422227220 */ /* 0x080fe40000400000 */
[-C--:B------:R-:W-:Y:S02]  /*0de0*/  FMUL R32, R32, R20.reuse ;  /* 0x0000001420207220 */ /* 0x080fe40000400000 */
[----:B------:R-:W-:-:S02]  /*0df0*/  FMUL R15, R15, R20 ;  /* 0x000000140f0f7220 */ /* 0x000fc40000400000 */
[-C--:B------:R-:W-:Y:S02]  /*0e00*/  FMUL R11, R11, R20.reuse ;  /* 0x000000140b0b7220 */ /* 0x080fe40000400000 */
[-C--:B------:R-:W-:Y:S02]  /*0e10*/  FMUL R37, R37, R20.reuse ;  /* 0x0000001425257220 */ /* 0x080fe40000400000 */
[----:B------:R-:W-:Y:S01]  /*0e20*/  FMUL R20, R35, R20 ;  /* 0x0000001423147220 */ /* 0x000fe20000400000 */
[----:B------:R-:W-:Y:S01]  /*0e30*/  F2F.F16.F32 R16, R16 ;  /* 0x0000001000107304 */ /* 0x000fe20000200800 */
[-C--:B------:R-:W-:Y:S02]  /*0e40*/  FFMA R5, R5, R39.reuse, -R10 ;  /* 0x0000002705057223 */ /* 0x080fe4000000080a */
[-C--:B------:R-:W-:Y:S02]  /*0e50*/  FFMA R33, R6, R39.reuse, -R33 ;  /* 0x0000002706217223 */ /* 0x080fe40000000821 */
[----:B------:R-:W-:-:S02]  /*0e60*/  FFMA R7, R7, R39, -R34 ;  /* 0x0000002707077223 */ /* 0x000fc40000000822 */
[-C--:B------:R-:W-:Y:S01]  /*0e70*/  FFMA R13, R13, R39.reuse, -R32 ;  /* 0x000000270d0d7223 */ /* 0x080fe20000000820 */
[----:B------:R-:W0:Y:S01]  /*0e80*/  F2F.F16.F32 R21, R21 ;  /* 0x0000001500157304 */ /* 0x000e220000200800 */
[-C--:B------:R-:W-:Y:S02]  /*0e90*/  FFMA R15, R14, R39.reuse, -R15 ;  /* 0x000000270e0f7223 */ /* 0x080fe4000000080f */
[-C--:B------:R-:W-:Y:S02]  /*0ea0*/  FFMA R11, R8, R39.reuse, -R11 ;  /* 0x00000027080b7223 */ /* 0x080fe4000000080b */
[-C--:B------:R-:W-:Y:S02]  /*0eb0*/  FFMA R37, R36, R39.reuse, -R37 ;  /* 0x0000002724257223 */ /* 0x080fe40000000825 */
[----:B------:R-:W-:Y:S01]  /*0ec0*/  FFMA R39, R28, R39, -R20 ;  /* 0x000000271c277223 */ /* 0x000fe20000000814 */
[----:B------:R-:W-:Y:S01]  /*0ed0*/  F2F.F16.F32 R12, R25 ;  /* 0x00000019000c7304 */ /* 0x000fe20000200800 */
[----:B------:R-:W-:-:S02]  /*0ee0*/  FMUL R5, R0, R5 ;  /* 0x0000000500057220 */ /* 0x000fc40000400000 */
[----:B------:R-:W-:-:S05]  /*0ef0*/  FMUL R33, R0, R33 ;  /* 0x0000002100217220 */ /* 0x000fca0000400000 */
[----:B------:R-:W1:Y:S01]  /*0f00*/  F2F.F16.F32 R19, R19 ;  /* 0x0000001300137304 */ /* 0x000e620000200800 */
[C---:B------:R-:W-:Y:S02]  /*0f10*/  FMUL R7, R0.reuse, R7 ;  /* 0x0000000700077220 */ /* 0x040fe40000400000 */
[----:B------:R-:W-:-:S05]  /*0f20*/  FMUL R13, R0, R13 ;  /* 0x0000000d000d7220 */ /* 0x000fca0000400000 */
[----:B------:R-:W-:Y:S01]  /*0f30*/  F2F.F16.F32 R4, R31 ;  /* 0x0000001f00047304 */ /* 0x000fe20000200800 */
[C---:B------:R-:W-:Y:S02]  /*0f40*/  FMUL R15, R0.reuse, R15 ;  /* 0x0000000f000f7220 */ /* 0x040fe40000400000 */
[----:B------:R-:W-:-:S05]  /*0f50*/  FMUL R11, R0, R11 ;  /* 0x0000000b000b7220 */ /* 0x000fca0000400000 */
[----:B------:R-:W2:Y:S01]  /*0f60*/  F2F.F16.F32 R17, R17 ;  /* 0x0000001100117304 */ /* 0x000ea20000200800 */
[C---:B------:R-:W-:Y:S02]  /*0f70*/  FMUL R37, R0.reuse, R37 ;  /* 0x0000002500257220 */ /* 0x040fe40000400000 */
[----:B------:R-:W-:-:S05]  /*0f80*/  FMUL R39, R0, R39 ;  /* 0x0000002700277220 */ /* 0x000fca0000400000 */
[----:B------:R-:W-:Y:S08]  /*0f90*/  F2F.F16.F32 R9, R18 ;  /* 0x0000001200097304 */ /* 0x000ff00000200800 */
[----:B------:R-:W3:Y:S01]  /*0fa0*/  F2F.F16.F32 R10, R23 ;  /* 0x00000017000a7304 */ /* 0x000ee20000200800 */
[----:B0-----:R-:W-:-:S07]  /*0fb0*/  PRMT R20, R21, 0x5410, R16 ;  /* 0x0000541015147816 */ /* 0x001fce0000000010 */
[----:B------:R-:W-:Y:S01]  /*0fc0*/  F2F.F16.F32 R5, R5 ;  /* 0x0000000500057304 */ /* 0x000fe20000200800 */
[----:B-1----:R-:W-:-:S07]  /*0fd0*/  PRMT R21, R19, 0x5410, R12 ;  /* 0x0000541013157816 */ /* 0x002fce000000000c */
[----:B------:R-:W0:Y:S01]  /*0fe0*/  F2F.F16.F32 R6, R33 ;  /* 0x0000002100067304 */ /* 0x000e220000200800 */
[----:B--2---:R-:W-:-:S07]  /*0ff0*/  PRMT R22, R17, 0x5410, R4 ;  /* 0x0000541011167816 */ /* 0x004fce0000000004 */
[----:B------:R-:W-:Y:S01]  /*1000*/  F2F.F16.F32 R7, R7 ;  /* 0x0000000700077304 */ /* 0x000fe20000200800 */
[----:B---3--:R-:W-:-:S07]  /*1010*/  PRMT R23, R10, 0x5410, R9 ;  /* 0x000054100a177816 */ /* 0x008fce0000000009 */
[----:B------:R-:W1:Y:S08]  /*1020*/  F2F.F16.F32 R14, R13 ;  /* 0x0000000d000e7304 */ /* 0x000e700000200800 */
[----:B------:R-:W-:Y:S08]  /*1030*/  F2F.F16.F32 R15, R15 ;  /* 0x0000000f000f7304 */ /* 0x000ff00000200800 */
[----:B------:R-:W2:Y:S08]  /*1040*/  F2F.F16.F32 R8, R11 ;  /* 0x0000000b00087304 */ /* 0x000eb00000200800 */
[----:B------:R-:W-:Y:S08]  /*1050*/  F2F.F16.F32 R37, R37 ;  /* 0x0000002500257304 */ /* 0x000ff00000200800 */
[----:B------:R-:W3:Y:S01]  /*1060*/  F2F.F16.F32 R0, R39 ;  /* 0x0000002700007304 */ /* 0x000ee20000200800 */
[----:B------:R4:W-:Y:S01]  /*1070*/  @!P2 STG.E.128.SYS [R2], R20 ;  /* 0x000000140200a386 */ /* 0x0009e2000010ed00 */
[----:B0-----:R-:W-:-:S02]  /*1080*/  PRMT R4, R6, 0x5410, R5 ;  /* 0x0000541006047816 */ /* 0x001fc40000000005 */
[----:B-1----:R-:W-:Y:S02]  /*1090*/  PRMT R5, R14, 0x5410, R7 ;  /* 0x000054100e057816 */ /* 0x002fe40000000007 */
[----:B--2---:R-:W-:Y:S02]  /*10a0*/  PRMT R6, R8, 0x5410, R15 ;  /* 0x0000541008067816 */ /* 0x004fe4000000000f */
[----:B---3--:R-:W-:Y:S01]  /*10b0*/  PRMT R7, R0, 0x5410, R37 ;  /* 0x0000541000077816 */ /* 0x008fe20000000025 */
[----:B------:R-:W-:Y:S07]  /*10c0*/  @P1 EXIT ;  /* 0x000000000000194d */ /* 0x000fee0003800000 */
[----:B------:R-:W-:Y:S01]  /*10d0*/  STG.E.128.SYS [R2+0x1000], R4 ;  /* 0x0010000402007386 */ /* 0x000fe2000010ed00 */
[----:B------:R-:W-:Y:S05]  /*10e0*/  EXIT ;  /* 0x000000000000794d */ /* 0x000fea0003800000 */
.L_x_0:
[----:B------:R-:W-:-:S00]  /*10f0*/  BRA `(.L_x_0) ;  /* 0xfffffff000007947 */ /* 0x000fc0000383ffff */
.L_x_1:


//--------------------- .nv.shared._rms_layernorm_backward --------------------------
	.section	.nv.shared._rms_layernorm_backward,"aw",@nobits
	.sectionflags	@""
	.align	16
